//
// Generated by NVIDIA NVVM Compiler
//
// Compiler Build ID: CL-36424714
// Cuda compilation tools, release 13.0, V13.0.88
// Based on NVVM 20.0.0
//

.version 9.0
.target sm_100
.address_size 64

	// .globl	_Z16simple_wmma_gemmP6__halfS0_PfS1_iiiff

.visible .entry _Z16simple_wmma_gemmP6__halfS0_PfS1_iiiff(
	.param .u64 .ptr .align 1 _Z16simple_wmma_gemmP6__halfS0_PfS1_iiiff_param_0,
	.param .u64 .ptr .align 1 _Z16simple_wmma_gemmP6__halfS0_PfS1_iiiff_param_1,
	.param .u64 .ptr .align 1 _Z16simple_wmma_gemmP6__halfS0_PfS1_iiiff_param_2,
	.param .u64 .ptr .align 1 _Z16simple_wmma_gemmP6__halfS0_PfS1_iiiff_param_3,
	.param .u32 _Z16simple_wmma_gemmP6__halfS0_PfS1_iiiff_param_4,
	.param .u32 _Z16simple_wmma_gemmP6__halfS0_PfS1_iiiff_param_5,
	.param .u32 _Z16simple_wmma_gemmP6__halfS0_PfS1_iiiff_param_6,
	.param .f32 _Z16simple_wmma_gemmP6__halfS0_PfS1_iiiff_param_7,
	.param .f32 _Z16simple_wmma_gemmP6__halfS0_PfS1_iiiff_param_8
)
{
	.reg .pred 	%p<17>;
	.reg .b32 	%r<134>;
	.reg .b32 	%f<179>;
	.reg .b64 	%rd<43>;

	ld.param.u64 	%rd5, [_Z16simple_wmma_gemmP6__halfS0_PfS1_iiiff_param_0];
	ld.param.u64 	%rd6, [_Z16simple_wmma_gemmP6__halfS0_PfS1_iiiff_param_1];
	ld.param.u32 	%r28, [_Z16simple_wmma_gemmP6__halfS0_PfS1_iiiff_param_4];
	ld.param.u32 	%r29, [_Z16simple_wmma_gemmP6__halfS0_PfS1_iiiff_param_5];
	ld.param.u32 	%r30, [_Z16simple_wmma_gemmP6__halfS0_PfS1_iiiff_param_6];
	cvta.to.global.u64 	%rd1, %rd6;
	cvta.to.global.u64 	%rd2, %rd5;
	mov.u32 	%r31, %ctaid.x;
	mov.u32 	%r32, %ntid.x;
	mov.u32 	%r33, %tid.x;
	mad.lo.s32 	%r34, %r31, %r32, %r33;
	shr.u32 	%r1, %r34, 5;
	mov.u32 	%r35, %ctaid.y;
	mov.u32 	%r36, %ntid.y;
	mov.u32 	%r37, %tid.y;
	mad.lo.s32 	%r2, %r35, %r36, %r37;
	setp.lt.s32 	%p2, %r30, 1;
	@%p2 bra 	$L__BB0_17;
	shl.b32 	%r39, %r1, 4;
	shl.b32 	%r40, %r2, 4;
	setp.lt.s32 	%p3, %r39, %r28;
	setp.lt.s32 	%p4, %r40, %r29;
	and.pred  	%p1, %p3, %p4;
	mul.lo.s32 	%r3, %r30, %r39;
	mul.lo.s32 	%r4, %r30, %r40;
	add.s32 	%r41, %r30, -1;
	shr.u32 	%r42, %r41, 4;
	add.s32 	%r5, %r42, 1;
	and.b32  	%r6, %r5, 3;
	setp.lt.u32 	%p5, %r30, 49;
	mov.b32 	%r130, 0;
	mov.f32 	%f123, 0f00000000;
	mov.f32 	%f124, %f123;
	mov.f32 	%f125, %f123;
	mov.f32 	%f126, %f123;
	mov.f32 	%f127, %f123;
	mov.f32 	%f128, %f123;
	mov.f32 	%f129, %f123;
	mov.f32 	%f130, %f123;
	@%p5 bra 	$L__BB0_12;
	and.b32  	%r44, %r5, 536870908;
	neg.s32 	%r126, %r44;
	mov.b32 	%r130, 0;
	mov.f32 	%f123, 0f00000000;
	not.pred 	%p6, %p1;
	mov.u32 	%r127, %r3;
	mov.u32 	%r128, %r4;
$L__BB0_3:
	@%p6 bra 	$L__BB0_5;
	mul.wide.u32 	%rd7, %r127, 2;
	add.s64 	%rd8, %rd2, %rd7;
	wmma.load.a.sync.aligned.row.m16n16k16.global.f16 	{%r45, %r46, %r47, %r48, %r49, %r50, %r51, %r52}, [%rd8], %r30;
	mul.wide.u32 	%rd9, %r128, 2;
	add.s64 	%rd10, %rd1, %rd9;
	wmma.load.b.sync.aligned.col.m16n16k16.global.f16 	{%r53, %r54, %r55, %r56, %r57, %r58, %r59, %r60}, [%rd10], %r30;
	wmma.mma.sync.aligned.row.col.m16n16k16.f32.f32 {%f130, %f129, %f128, %f127, %f126, %f125, %f124, %f123}, {%r45, %r46, %r47, %r48, %r49, %r50, %r51, %r52}, {%r53, %r54, %r55, %r56, %r57, %r58, %r59, %r60}, {%f130, %f129, %f128, %f127, %f126, %f125, %f124, %f123};
$L__BB0_5:
	@%p6 bra 	$L__BB0_7;
	mul.wide.u32 	%rd11, %r127, 2;
	add.s64 	%rd12, %rd2, %rd11;
	add.s64 	%rd13, %rd12, 32;
	wmma.load.a.sync.aligned.row.m16n16k16.global.f16 	{%r61, %r62, %r63, %r64, %r65, %r66, %r67, %r68}, [%rd13], %r30;
	mul.wide.u32 	%rd14, %r128, 2;
	add.s64 	%rd15, %rd1, %rd14;
	add.s64 	%rd16, %rd15, 32;
	wmma.load.b.sync.aligned.col.m16n16k16.global.f16 	{%r69, %r70, %r71, %r72, %r73, %r74, %r75, %r76}, [%rd16], %r30;
	wmma.mma.sync.aligned.row.col.m16n16k16.f32.f32 {%f130, %f129, %f128, %f127, %f126, %f125, %f124, %f123}, {%r61, %r62, %r63, %r64, %r65, %r66, %r67, %r68}, {%r69, %r70, %r71, %r72, %r73, %r74, %r75, %r76}, {%f130, %f129, %f128, %f127, %f126, %f125, %f124, %f123};
$L__BB0_7:
	@%p6 bra 	$L__BB0_9;
	mul.wide.u32 	%rd17, %r127, 2;
	add.s64 	%rd18, %rd2, %rd17;
	add.s64 	%rd19, %rd18, 64;
	wmma.load.a.sync.aligned.row.m16n16k16.global.f16 	{%r77, %r78, %r79, %r80, %r81, %r82, %r83, %r84}, [%rd19], %r30;
	mul.wide.u32 	%rd20, %r128, 2;
	add.s64 	%rd21, %rd1, %rd20;
	add.s64 	%rd22, %rd21, 64;
	wmma.load.b.sync.aligned.col.m16n16k16.global.f16 	{%r85, %r86, %r87, %r88, %r89, %r90, %r91, %r92}, [%rd22], %r30;
	wmma.mma.sync.aligned.row.col.m16n16k16.f32.f32 {%f130, %f129, %f128, %f127, %f126, %f125, %f124, %f123}, {%r77, %r78, %r79, %r80, %r81, %r82, %r83, %r84}, {%r85, %r86, %r87, %r88, %r89, %r90, %r91, %r92}, {%f130, %f129, %f128, %f127, %f126, %f125, %f124, %f123};
$L__BB0_9:
	@%p6 bra 	$L__BB0_11;
	mul.wide.u32 	%rd23, %r127, 2;
	add.s64 	%rd24, %rd2, %rd23;
	add.s64 	%rd25, %rd24, 96;
	wmma.load.a.sync.aligned.row.m16n16k16.global.f16 	{%r93, %r94, %r95, %r96, %r97, %r98, %r99, %r100}, [%rd25], %r30;
	mul.wide.u32 	%rd26, %r128, 2;
	add.s64 	%rd27, %rd1, %rd26;
	add.s64 	%rd28, %rd27, 96;
	wmma.load.b.sync.aligned.col.m16n16k16.global.f16 	{%r101, %r102, %r103, %r104, %r105, %r106, %r107, %r108}, [%rd28], %r30;
	wmma.mma.sync.aligned.row.col.m16n16k16.f32.f32 {%f130, %f129, %f128, %f127, %f126, %f125, %f124, %f123}, {%r93, %r94, %r95, %r96, %r97, %r98, %r99, %r100}, {%r101, %r102, %r103, %r104, %r105, %r106, %r107, %r108}, {%f130, %f129, %f128, %f127, %f126, %f125, %f124, %f123};
$L__BB0_11:
	add.s32 	%r130, %r130, 64;
	add.s32 	%r128, %r128, 64;
	add.s32 	%r127, %r127, 64;
	add.s32 	%r126, %r126, 4;
	setp.ne.s32 	%p10, %r126, 0;
	@%p10 bra 	$L__BB0_3;
$L__BB0_12:
	setp.eq.s32 	%p11, %r6, 0;
	@%p11 bra 	$L__BB0_17;
	add.s32 	%r133, %r130, %r4;
	add.s32 	%r132, %r130, %r3;
	neg.s32 	%r131, %r6;
	not.pred 	%p12, %p1;
$L__BB0_14:
	.pragma "nounroll";
	@%p12 bra 	$L__BB0_16;
	mul.wide.u32 	%rd29, %r132, 2;
	add.s64 	%rd30, %rd2, %rd29;
	wmma.load.a.sync.aligned.row.m16n16k16.global.f16 	{%r109, %r110, %r111, %r112, %r113, %r114, %r115, %r116}, [%rd30], %r30;
	mul.wide.u32 	%rd31, %r133, 2;
	add.s64 	%rd32, %rd1, %rd31;
	wmma.load.b.sync.aligned.col.m16n16k16.global.f16 	{%r117, %r118, %r119, %r120, %r121, %r122, %r123, %r124}, [%rd32], %r30;
	wmma.mma.sync.aligned.row.col.m16n16k16.f32.f32 {%f130, %f129, %f128, %f127, %f126, %f125, %f124, %f123}, {%r109, %r110, %r111, %r112, %r113, %r114, %r115, %r116}, {%r117, %r118, %r119, %r120, %r121, %r122, %r123, %r124}, {%f130, %f129, %f128, %f127, %f126, %f125, %f124, %f123};
$L__BB0_16:
	add.s32 	%r133, %r133, 16;
	add.s32 	%r132, %r132, 16;
	add.s32 	%r131, %r131, 1;
	setp.ne.s32 	%p13, %r131, 0;
	@%p13 bra 	$L__BB0_14;
$L__BB0_17:
	shl.b32 	%r26, %r2, 4;
	shl.b32 	%r27, %r1, 4;
	setp.ge.s32 	%p14, %r27, %r28;
	setp.ge.s32 	%p15, %r26, %r29;
	or.pred  	%p16, %p14, %p15;
	@%p16 bra 	$L__BB0_19;
	ld.param.u64 	%rd42, [_Z16simple_wmma_gemmP6__halfS0_PfS1_iiiff_param_3];
	ld.param.u64 	%rd41, [_Z16simple_wmma_gemmP6__halfS0_PfS1_iiiff_param_2];
	cvt.u64.u32 	%rd33, %r26;
	mul.lo.s32 	%r125, %r29, %r27;
	cvt.u64.u32 	%rd34, %r125;
	add.s64 	%rd35, %rd34, %rd33;
	cvta.to.global.u64 	%rd36, %rd41;
	shl.b64 	%rd37, %rd35, 2;
	add.s64 	%rd38, %rd36, %rd37;
	wmma.load.c.sync.aligned.row.m16n16k16.global.f32 	{%f107, %f108, %f109, %f110, %f111, %f112, %f113, %f114}, [%rd38], %r29;
	cvta.to.global.u64 	%rd39, %rd42;
	add.s64 	%rd40, %rd39, %rd37;
	wmma.store.d.sync.aligned.row.m16n16k16.global.f32 	[%rd40], {%f107, %f108, %f109, %f110, %f111, %f112, %f113, %f114}, %r29;
$L__BB0_19:
	ret;

}


// ===== COMPILED SASS (sm_100) =====

	.target	sm_100

	.elftype	@"ET_EXEC"


//--------------------- .note.nv.tkinfo           --------------------------
	.section	.note.nv.tkinfo,"",@"SHT_NOTE"
	.sectionflags	@"SHF_NOTE_NV_TKINFO"
	.tkinfo
        /*0018*/ 	.word	0x00000002
        /*0030*/ 	.string	""
        /*0030*/ 	.string	"ptxas"
        /*0030*/ 	.string	"Cuda compilation tools, release 13.0, V13.0.88"
        /*0030*/ 	.string	"Build cuda_13.0.r13.0/compiler.36424714_0"
        /*0030*/ 	.string	"-arch sm_100 -m 64 "



//--------------------- .note.nv.cuinfo           --------------------------
	.section	.note.nv.cuinfo,"",@"SHT_NOTE"
	.sectionflags	@"SHF_NOTE_NV_CUINFO"
        /*0018*/ 	.short	0x0002
        /*001a*/ 	.short	0x0064
        /*001c*/ 	.short	0x0082
	.zero		2


//--------------------- .nv.info                  --------------------------
	.section	.nv.info,"",@"SHT_CUDA_INFO"
	.align	4


	//----- nvinfo : EIATTR_REGCOUNT
	.align		4
        /*0000*/ 	.byte	0x04, 0x2f
        /*0002*/ 	.short	(.L_1 - .L_0)
	.align		4
.L_0:
        /*0004*/ 	.word	index@(_Z16simple_wmma_gemmP6__halfS0_PfS1_iiiff)
        /*0008*/ 	.word	0x00000016


	//----- nvinfo : EIATTR_FRAME_SIZE
	.align		4
.L_1:
        /*000c*/ 	.byte	0x04, 0x11
        /*000e*/ 	.short	(.L_3 - .L_2)
	.align		4
.L_2:
        /*0010*/ 	.word	index@(_Z16simple_wmma_gemmP6__halfS0_PfS1_iiiff)
        /*0014*/ 	.word	0x00000000


	//----- nvinfo : EIATTR_MIN_STACK_SIZE
	.align		4
.L_3:
        /*0018*/ 	.byte	0x04, 0x12
        /*001a*/ 	.short	(.L_5 - .L_4)
	.align		4
.L_4:
        /*001c*/ 	.word	index@(_Z16simple_wmma_gemmP6__halfS0_PfS1_iiiff)
        /*0020*/ 	.word	0x00000000
.L_5:


//--------------------- .nv.compat                --------------------------
	.section	.nv.compat,"",@"SHT_CUDA_COMPAT_INFO"
	.align	4
        /*0000*/ 	.byte	0x02, 0x09, 0x00, 0x00, 0x02, 0x02, 0x01, 0x00, 0x02, 0x05, 0x05, 0x00, 0x03, 0x07, 0x01, 0x01
        /*0010*/ 	.byte	0x02, 0x03, 0x00, 0x00, 0x02, 0x06, 0x01, 0x00, 0x04, 0x0b, 0x08, 0x00, 0x09, 0x00, 0x00, 0x00
        /*0020*/ 	.byte	0x00, 0x00, 0x00, 0x00


//--------------------- .nv.info._Z16simple_wmma_gemmP6__halfS0_PfS1_iiiff --------------------------
	.section	.nv.info._Z16simple_wmma_gemmP6__halfS0_PfS1_iiiff,"",@"SHT_CUDA_INFO"
	.sectionflags	@""
	.align	4


	//----- nvinfo : EIATTR_CUDA_API_VERSION
	.align		4
        /*0000*/ 	.byte	0x04, 0x37
        /*0002*/ 	.short	(.L_7 - .L_6)
.L_6:
        /*0004*/ 	.word	0x00000082


	//----- nvinfo : EIATTR_KPARAM_INFO
	.align		4
.L_7:
        /*0008*/ 	.byte	0x04, 0x17
        /*000a*/ 	.short	(.L_9 - .L_8)
.L_8:
        /*000c*/ 	.word	0x00000000
        /*0010*/ 	.short	0x0008
        /*0012*/ 	.short	0x0030
        /*0014*/ 	.byte	0x00, 0xf0, 0x11, 0x00


	//----- nvinfo : EIATTR_KPARAM_INFO
	.align		4
.L_9:
        /*0018*/ 	.byte	0x04, 0x17
        /*001a*/ 	.short	(.L_11 - .L_10)
.L_10:
        /*001c*/ 	.word	0x00000000
        /*0020*/ 	.short	0x0007
        /*0022*/ 	.short	0x002c
        /*0024*/ 	.byte	0x00, 0xf0, 0x11, 0x00


	//----- nvinfo : EIATTR_KPARAM_INFO
	.align		4
.L_11:
        /*0028*/ 	.byte	0x04, 0x17
        /*002a*/ 	.short	(.L_13 - .L_12)
.L_12:
        /*002c*/ 	.word	0x00000000
        /*0030*/ 	.short	0x0006
        /*0032*/ 	.short	0x0028
        /*0034*/ 	.byte	0x00, 0xf0, 0x11, 0x00


	//----- nvinfo : EIATTR_KPARAM_INFO
	.align		4
.L_13:
        /*0038*/ 	.byte	0x04, 0x17
        /*003a*/ 	.short	(.L_15 - .L_14)
.L_14:
        /*003c*/ 	.word	0x00000000
        /*0040*/ 	.short	0x0005
        /*0042*/ 	.short	0x0024
        /*0044*/ 	.byte	0x00, 0xf0, 0x11, 0x00


	//----- nvinfo : EIATTR_KPARAM_INFO
	.align		4
.L_15:
        /*0048*/ 	.byte	0x04, 0x17
        /*004a*/ 	.short	(.L_17 - .L_16)
.L_16:
        /*004c*/ 	.word	0x00000000
        /*0050*/ 	.short	0x0004
        /*0052*/ 	.short	0x0020
        /*0054*/ 	.byte	0x00, 0xf0, 0x11, 0x00


	//----- nvinfo : EIATTR_KPARAM_INFO
	.align		4
.L_17:
        /*0058*/ 	.byte	0x04, 0x17
        /*005a*/ 	.short	(.L_19 - .L_18)
.L_18:
        /*005c*/ 	.word	0x00000000
        /*0060*/ 	.short	0x0003
        /*0062*/ 	.short	0x0018
        /*0064*/ 	.byte	0x00, 0xf5, 0x21, 0x00


	//----- nvinfo : EIATTR_KPARAM_INFO
	.align		4
.L_19:
        /*0068*/ 	.byte	0x04, 0x17
        /*006a*/ 	.short	(.L_21 - .L_20)
.L_20:
        /*006c*/ 	.word	0x00000000
        /*0070*/ 	.short	0x0002
        /*0072*/ 	.short	0x0010
        /*0074*/ 	.byte	0x00, 0xf5, 0x21, 0x00


	//----- nvinfo : EIATTR_KPARAM_INFO
	.align		4
.L_21:
        /*0078*/ 	.byte	0x04, 0x17
        /*007a*/ 	.short	(.L_23 - .L_22)
.L_22:
        /*007c*/ 	.word	0x00000000
        /*0080*/ 	.short	0x0001
        /*0082*/ 	.short	0x0008
        /*0084*/ 	.byte	0x00, 0xf5, 0x21, 0x00


	//----- nvinfo : EIATTR_KPARAM_INFO
	.align		4
.L_23:
        /*0088*/ 	.byte	0x04, 0x17
        /*008a*/ 	.short	(.L_25 - .L_24)
.L_24:
        /*008c*/ 	.word	0x00000000
        /*0090*/ 	.short	0x0000
        /*0092*/ 	.short	0x0000
        /*0094*/ 	.byte	0x00, 0xf5, 0x21, 0x00


	//----- nvinfo : EIATTR_SPARSE_MMA_MASK
	.align		4
.L_25:
        /*0098*/ 	.byte	0x03, 0x50
        /*009a*/ 	.short	0x0000


	//----- nvinfo : EIATTR_WMMA_USED
	.align		4
        /*009c*/ 	.byte	0x01, 0x2b
	.zero		2


	//----- nvinfo : EIATTR_MAXREG_COUNT
	.align		4
        /*00a0*/ 	.byte	0x03, 0x1b
        /*00a2*/ 	.short	0x00ff


	//----- nvinfo : EIATTR_MERCURY_ISA_VERSION
	.align		4
        /*00a4*/ 	.byte	0x03, 0x5f
        /*00a6*/ 	.short	0x0101


	//----- nvinfo : EIATTR_VRC_CTA_INIT_COUNT
	.align		4
        /*00a8*/ 	.byte	0x02, 0x4a
	.zero		1
	.zero		1


	//----- nvinfo : EIATTR_EXIT_INSTR_OFFSETS
	.align		4
        /*00ac*/ 	.byte	0x04, 0x1c
        /*00ae*/ 	.short	(.L_27 - .L_26)


	//   ....[0]....
.L_26:
        /*00b0*/ 	.word	0x00000330


	//   ....[1]....
        /*00b4*/ 	.word	0x00000540


	//----- nvinfo : EIATTR_CRS_STACK_SIZE
	.align		4
.L_27:
        /*00b8*/ 	.byte	0x04, 0x1e
        /*00ba*/ 	.short	(.L_29 - .L_28)
.L_28:
        /*00bc*/ 	.word	0x00000000


	//----- nvinfo : EIATTR_CBANK_PARAM_SIZE
	.align		4
.L_29:
        /*00c0*/ 	.byte	0x03, 0x19
        /*00c2*/ 	.short	0x0034


	//----- nvinfo : EIATTR_PARAM_CBANK
	.align		4
        /*00c4*/ 	.byte	0x04, 0x0a
        /*00c6*/ 	.short	(.L_31 - .L_30)
	.align		4
.L_30:
        /*00c8*/ 	.word	index@(.nv.constant0._Z16simple_wmma_gemmP6__halfS0_PfS1_iiiff)
        /*00cc*/ 	.short	0x0380
        /*00ce*/ 	.short	0x0034


	//----- nvinfo : EIATTR_SW_WAR
	.align		4
.L_31:
        /*00d0*/ 	.byte	0x04, 0x36
        /*00d2*/ 	.short	(.L_33 - .L_32)
.L_32:
        /*00d4*/ 	.word	0x00000008
.L_33:


//--------------------- .nv.callgraph             --------------------------
	.section	.nv.callgraph,"",@"SHT_CUDA_CALLGRAPH"
	.align	4
	.sectionentsize	8
	.align		4
        /*0000*/ 	.word	0x00000000
	.align		4
        /*0004*/ 	.word	0xffffffff
	.align		4
        /*0008*/ 	.word	0x00000000
	.align		4
        /*000c*/ 	.word	0xfffffffe
	.align		4
        /*0010*/ 	.word	0x00000000
	.align		4
        /*0014*/ 	.word	0xfffffffd
	.align		4
        /*0018*/ 	.word	0x00000000
	.align		4
        /*001c*/ 	.word	0xfffffffc


//--------------------- .text._Z16simple_wmma_gemmP6__halfS0_PfS1_iiiff --------------------------
	.section	.text._Z16simple_wmma_gemmP6__halfS0_PfS1_iiiff,"ax",@progbits
	.align	128
        .global         _Z16simple_wmma_gemmP6__halfS0_PfS1_iiiff
        .type           _Z16simple_wmma_gemmP6__halfS0_PfS1_iiiff,@function
        .size           _Z16simple_wmma_gemmP6__halfS0_PfS1_iiiff,(.L_x_6 - _Z16simple_wmma_gemmP6__halfS0_PfS1_iiiff)
        .other          _Z16simple_wmma_gemmP6__halfS0_PfS1_iiiff,@"STO_CUDA_ENTRY STV_DEFAULT"
_Z16simple_wmma_gemmP6__halfS0_PfS1_iiiff:
.text._Z16simple_wmma_gemmP6__halfS0_PfS1_iiiff:
[----:B------:R-:W-:Y:S01]  /*0000*/  LDC R1, c[0x0][0x37c] ;  /* 0x0000df00ff017b82 */ /* 0x000fe20000000800 */
[----:B------:R-:W0:Y:S07]  /*0010*/  S2R R3, SR_TID.X ;  /* 0x0000000000037919 */ /* 0x000e2e0000002100 */
[----:B------:R-:W0:Y:S01]  /*0020*/  S2UR UR4, SR_CTAID.X ;  /* 0x00000000000479c3 */ /* 0x000e220000002500 */
[----:B------:R-:W1:Y:S01]  /*0030*/  LDCU UR8, c[0x0][0x3a8] ;  /* 0x00007500ff0877ac */ /* 0x000e620008000800 */
[----:B------:R-:W2:Y:S01]  /*0040*/  S2R R5, SR_TID.Y ;  /* 0x0000000000057919 */ /* 0x000ea20000002200 */
[----:B------:R-:W3:Y:S05]  /*0050*/  LDCU.64 UR6, c[0x0][0x358] ;  /* 0x00006b00ff0677ac */ /* 0x000eea0008000a00 */
[----:B------:R-:W0:Y:S08]  /*0060*/  LDC R0, c[0x0][0x360] ;  /* 0x0000d800ff007b82 */ /* 0x000e300000000800 */
[----:B------:R-:W2:Y:S01]  /*0070*/  S2UR UR5, SR_CTAID.Y ;  /* 0x00000000000579c3 */ /* 0x000ea20000002600 */
[----:B-1----:R-:W-:-:S07]  /*0080*/  UISETP.GE.AND UP0, UPT, UR8, 0x1, UPT ;  /* 0x000000010800788c */ /* 0x002fce000bf06270 */
[----:B------:R-:W2:Y:S01]  /*0090*/  LDC R2, c[0x0][0x364] ;  /* 0x0000d900ff027b82 */ /* 0x000ea20000000800 */
[----:B0-----:R-:W-:-:S05]  /*00a0*/  IMAD R0, R0, UR4, R3 ;  /* 0x0000000400007c24 */ /* 0x001fca000f8e0203 */
[----:B------:R-:W-:Y:S01]  /*00b0*/  SHF.R.U32.HI R0, RZ, 0x5, R0 ;  /* 0x00000005ff007819 */ /* 0x000fe20000011600 */
[----:B--2---:R-:W-:Y:S01]  /*00c0*/  IMAD R2, R2, UR5, R5 ;  /* 0x0000000502027c24 */ /* 0x004fe2000f8e0205 */
[----:B---3--:R-:W-:Y:S06]  /*00d0*/  BRA.U !UP0, `(.L_x_0) ;  /* 0x0000000108807547 */ /* 0x008fec000b800000 */
[----:B------:R-:W0:Y:S01]  /*00e0*/  LDCU.64 UR10, c[0x0][0x3a0] ;  /* 0x00007400ff0a77ac */ /* 0x000e220008000a00 */
[----:B------:R-:W-:Y:S01]  /*00f0*/  IMAD.SHL.U32 R3, R2, 0x10, RZ ;  /* 0x0000001002037824 */ /* 0x000fe200078e00ff */
[----:B------:R-:W-:Y:S02]  /*0100*/  UISETP.GE.U32.AND UP0, UPT, UR8, 0x31, UPT ;  /* 0x000000310800788c */ /* 0x000fe4000bf06070 */
[----:B------:R-:W-:-:S04]  /*0110*/  UIADD3 UR4, UPT, UPT, UR8, -0x1, URZ ;  /* 0xffffffff08047890 */ /* 0x000fc8000fffe0ff */
[----:B------:R-:W-:-:S04]  /*0120*/  ULEA.HI UR4, UR4, 0x1, URZ, 0x1c ;  /* 0x0000000104047891 */ /* 0x000fc8000f8fe0ff */
[----:B------:R-:W-:Y:S01]  /*0130*/  ULOP3.LUT UR5, UR4, 0x3, URZ, 0xc0, !UPT ;  /* 0x0000000304057892 */ /* 0x000fe2000f8ec0ff */
[----:B0-----:R-:W-:Y:S01]  /*0140*/  ISETP.GE.AND P0, PT, R3, UR11, PT ;  /* 0x0000000b03007c0c */ /* 0x001fe2000bf06270 */
[----:B------:R-:W-:-:S05]  /*0150*/  IMAD.SHL.U32 R3, R0, 0x10, RZ ;  /* 0x0000001000037824 */ /* 0x000fca00078e00ff */
[----:B------:R-:W-:Y:S01]  /*0160*/  ISETP.LT.AND P0, PT, R3, UR10, !P0 ;  /* 0x0000000a03007c0c */ /* 0x000fe2000c701270 */
[----:B------:R-:W-:-:S12]  /*0170*/  BRA.U !UP0, `(.L_x_1) ;  /* 0x0000000108307547 */ /* 0x000fd8000b800000 */
[----:B------:R-:W-:Y:S01]  /*0180*/  ULOP3.LUT UR4, UR4, 0x1ffffffc, URZ, 0xc0, !UPT ;  /* 0x1ffffffc04047892 */ /* 0x000fe2000f8ec0ff */
[----:B------:R-:W-:Y:S03]  /*0190*/  BSSY B0, `(.L_x_1) ;  /* 0x000000a000007945 */ /* 0x000fe60003800000 */
[----:B------:R-:W-:-:S06]  /*01a0*/  UIADD3 UR4, UPT, UPT, -UR4, URZ, URZ ;  /* 0x000000ff04047290 */ /* 0x000fcc000fffe1ff */
[----:B------:R-:W-:-:S07]  /*01b0*/  IMAD.U32 R3, RZ, RZ, UR4 ;  /* 0x00000004ff037e24 */ /* 0x000fce000f8e00ff */
.L_x_2:
[----:B------:R-:W-:Y:S01]  /*01c0*/  VIADD R3, R3, 0x4 ;  /* 0x0000000403037836 */ /* 0x000fe20000000000 */
[----:B------:R-:W-:Y:S05]  /*01d0*/  @P0 WARPSYNC.ALL ;  /* 0x0000000000000948 */ /* 0x000fea0003800000 */
[----:B------:R-:W-:-:S03]  /*01e0*/  ISETP.NE.AND P1, PT, R3, RZ, PT ;  /* 0x000000ff0300720c */ /* 0x000fc60003f25270 */
[----:B------:R-:W-:Y:S08]  /*01f0*/  @P0 WARPSYNC.ALL ;  /* 0x0000000000000948 */ /* 0x000ff00003800000 */
[----:B------:R-:W-:Y:S08]  /*0200*/  @P0 WARPSYNC.ALL ;  /* 0x0000000000000948 */ /* 0x000ff00003800000 */
[----:B------:R-:W-:Y:S05]  /*0210*/  @P0 WARPSYNC.ALL ;  /* 0x0000000000000948 */ /* 0x000fea0003800000 */
[----:B------:R-:W-:Y:S05]  /*0220*/  @P1 BRA `(.L_x_2) ;  /* 0xfffffffc00e41947 */ /* 0x000fea000383ffff */
[----:B------:R-:W-:Y:S05]  /*0230*/  BSYNC B0 ;  /* 0x0000000000007941 */ /* 0x000fea0003800000 */
.L_x_1:
[----:B------:R-:W-:Y:S01]  /*0240*/  UISETP.NE.AND UP0, UPT, UR5, URZ, UPT ;  /* 0x000000ff0500728c */ /* 0x000fe2000bf05270 */
[----:B------:R-:W-:Y:S08]  /*0250*/  BSSY B0, `(.L_x_0) ;  /* 0x0000008000007945 */ /* 0x000ff00003800000 */
[----:B------:R-:W-:Y:S05]  /*0260*/  BRA.U !UP0, `(.L_x_3) ;  /* 0x0000000108187547 */ /* 0x000fea000b800000 */
[----:B------:R-:W-:-:S06]  /*0270*/  UIADD3 UR4, UPT, UPT, -UR5, URZ, URZ ;  /* 0x000000ff05047290 */ /* 0x000fcc000fffe1ff */
[----:B------:R-:W-:-:S07]  /*0280*/  IMAD.U32 R3, RZ, RZ, UR4 ;  /* 0x00000004ff037e24 */ /* 0x000fce000f8e00ff */
.L_x_4:
[----:B------:R-:W-:Y:S01]  /*0290*/  VIADD R3, R3, 0x1 ;  /* 0x0000000103037836 */ /* 0x000fe20000000000 */
[----:B------:R-:W-:Y:S05]  /*02a0*/  @P0 WARPSYNC.ALL ;  /* 0x0000000000000948 */ /* 0x000fea0003800000 */
[----:B------:R-:W-:-:S13]  /*02b0*/  ISETP.NE.AND P1, PT, R3, RZ, PT ;  /* 0x000000ff0300720c */ /* 0x000fda0003f25270 */
[----:B------:R-:W-:Y:S05]  /*02c0*/  @P1 BRA `(.L_x_4) ;  /* 0xfffffffc00f01947 */ /* 0x000fea000383ffff */
.L_x_3:
[----:B------:R-:W-:Y:S05]  /*02d0*/  BSYNC B0 ;  /* 0x0000000000007941 */ /* 0x000fea0003800000 */
.L_x_0:
[----:B------:R-:W0:Y:S01]  /*02e0*/  LDC.64 R6, c[0x0][0x3a0] ;  /* 0x0000e800ff067b82 */ /* 0x000e220000000a00 */
[----:B------:R-:W-:Y:S01]  /*02f0*/  SHF.L.U32 R2, R2, 0x4, RZ ;  /* 0x0000000402027819 */ /* 0x000fe200000006ff */
[----:B------:R-:W-:-:S03]  /*0300*/  IMAD.SHL.U32 R0, R0, 0x10, RZ ;  /* 0x0000001000007824 */ /* 0x000fc600078e00ff */
[----:B0-----:R-:W-:-:S04]  /*0310*/  ISETP.GE.AND P0, PT, R2, R7, PT ;  /* 0x000000070200720c */ /* 0x001fc80003f06270 */
[----:B------:R-:W-:-:S13]  /*0320*/  ISETP.GE.OR P0, PT, R0, R6, P0 ;  /* 0x000000060000720c */ /* 0x000fda0000706670 */
[----:B------:R-:W-:Y:S05]  /*0330*/  @P0 EXIT ;  /* 0x000000000000094d */ /* 0x000fea0003800000 */
[----:B------:R-:W0:Y:S01]  /*0340*/  S2R R6, SR_LANEID ;  /* 0x0000000000067919 */ /* 0x000e220000000000 */
[----:B------:R-:W1:Y:S01]  /*0350*/  LDC.64 R4, c[0x0][0x390] ;  /* 0x0000e400ff047b82 */ /* 0x000e620000000a00 */
[----:B------:R-:W-:Y:S01]  /*0360*/  IMAD R3, R0, R7, RZ ;  /* 0x0000000700037224 */ /* 0x000fe200078e02ff */
[----:B------:R-:W-:-:S04]  /*0370*/  SHF.R.U32.HI R0, RZ, 0x1, R7 ;  /* 0x00000001ff007819 */ /* 0x000fc80000011607 */
[----:B------:R-:W-:Y:S02]  /*0380*/  IADD3 R12, P0, PT, R3, R2, RZ ;  /* 0x00000002030c7210 */ /* 0x000fe40007f1e0ff */
[----:B------:R-:W2:Y:S03]  /*0390*/  LDC.64 R18, c[0x0][0x398] ;  /* 0x0000e600ff127b82 */ /* 0x000ea60000000a00 */
[----:B------:R-:W-:Y:S02]  /*03a0*/  IMAD.X R3, RZ, RZ, RZ, P0 ;  /* 0x000000ffff037224 */ /* 0x000fe400000e06ff */
[----:B------:R-:W-:-:S03]  /*03b0*/  IMAD.SHL.U32 R13, R12, 0x4, RZ ;  /* 0x000000040c0d7824 */ /* 0x000fc600078e00ff */
[----:B------:R-:W-:Y:S02]  /*03c0*/  SHF.L.U64.HI R12, R12, 0x2, R3 ;  /* 0x000000020c0c7819 */ /* 0x000fe40000010203 */
[----:B------:R-:W-:Y:S02]  /*03d0*/  MOV R3, RZ ;  /* 0x000000ff00037202 */ /* 0x000fe40000000f00 */
[----:B-1----:R-:W-:-:S05]  /*03e0*/  IADD3 R9, P0, PT, R13, R4, RZ ;  /* 0x000000040d097210 */ /* 0x002fca0007f1e0ff */
[----:B------:R-:W-:Y:S01]  /*03f0*/  IMAD.X R5, R12, 0x1, R5, P0 ;  /* 0x000000010c057824 */ /* 0x000fe200000e0605 */
[----:B0-----:R-:W-:Y:S02]  /*0400*/  LOP3.LUT R2, R6, 0x3, RZ, 0xc0, !PT ;  /* 0x0000000306027812 */ /* 0x001fe400078ec0ff */
[----:B------:R-:W-:-:S05]  /*0410*/  SHF.R.U32.HI R7, RZ, 0x2, R6 ;  /* 0x00000002ff077819 */ /* 0x000fca0000011606 */
[----:B------:R-:W-:-:S03]  /*0420*/  IMAD.WIDE.U32 R2, R7, R0, R2 ;  /* 0x0000000007027225 */ /* 0x000fc600078e0002 */
[----:B------:R-:W-:-:S04]  /*0430*/  LEA R8, P0, R2, R9, 0x3 ;  /* 0x0000000902087211 */ /* 0x000fc800078018ff */
[----:B------:R-:W-:-:S03]  /*0440*/  LEA.HI.X R9, R2, R5, R3, 0x3, P0 ;  /* 0x0000000502097211 */ /* 0x000fc600000f1c03 */
[----:B------:R-:W-:Y:S02]  /*0450*/  IMAD.WIDE.U32 R10, R0, 0x40, R8 ;  /* 0x00000040000a7825 */ /* 0x000fe400078e0008 */
[----:B------:R-:W3:Y:S04]  /*0460*/  LDG.E.64 R6, desc[UR6][R8.64] ;  /* 0x0000000608067981 */ /* 0x000ee8000c1e1b00 */
[----:B------:R-:W4:Y:S04]  /*0470*/  LDG.E.64 R4, desc[UR6][R10.64] ;  /* 0x000000060a047981 */ /* 0x000f28000c1e1b00 */
[----:B------:R-:W5:Y:S04]  /*0480*/  LDG.E.64 R14, desc[UR6][R8.64+0x20] ;  /* 0x00002006080e7981 */ /* 0x000f68000c1e1b00 */
[----:B------:R-:W5:Y:S01]  /*0490*/  LDG.E.64 R16, desc[UR6][R10.64+0x20] ;  /* 0x000020060a107981 */ /* 0x000f62000c1e1b00 */
[----:B--2---:R-:W-:Y:S01]  /*04a0*/  IADD3 R13, P0, PT, R13, R18, RZ ;  /* 0x000000120d0d7210 */ /* 0x004fe20007f1e0ff */
[----:B------:R-:W-:Y:S05]  /*04b0*/  WARPSYNC.ALL ;  /* 0x0000000000007948 */ /* 0x000fea0003800000 */
[----:B------:R-:W-:Y:S01]  /*04c0*/  IMAD.X R19, R12, 0x1, R19, P0 ;  /* 0x000000010c137824 */ /* 0x000fe200000e0613 */
[----:B------:R-:W-:-:S04]  /*04d0*/  LEA R12, P0, R2, R13, 0x3 ;  /* 0x0000000d020c7211 */ /* 0x000fc800078018ff */
[----:B------:R-:W-:-:S03]  /*04e0*/  LEA.HI.X R13, R2, R19, R3, 0x3, P0 ;  /* 0x00000013020d7211 */ /* 0x000fc600000f1c03 */
[----:B------:R-:W-:Y:S02]  /*04f0*/  IMAD.WIDE.U32 R2, R0, 0x40, R12 ;  /* 0x0000004000027825 */ /* 0x000fe400078e000c */
[----:B---3--:R-:W-:Y:S04]  /*0500*/  STG.E.64 desc[UR6][R12.64], R6 ;  /* 0x000000060c007986 */ /* 0x008fe8000c101b06 */
[----:B----4-:R-:W-:Y:S04]  /*0510*/  STG.E.64 desc[UR6][R2.64], R4 ;  /* 0x0000000402007986 */ /* 0x010fe8000c101b06 */
[----:B-----5:R-:W-:Y:S04]  /*0520*/  STG.E.64 desc[UR6][R12.64+0x20], R14 ;  /* 0x0000200e0c007986 */ /* 0x020fe8000c101b06 */
[----:B------:R-:W-:Y:S01]  /*0530*/  STG.E.64 desc[UR6][R2.64+0x20], R16 ;  /* 0x0000201002007986 */ /* 0x000fe2000c101b06 */
[----:B------:R-:W-:Y:S05]  /*0540*/  EXIT ;  /* 0x000000000000794d */ /* 0x000fea0003800000 */
.L_x_5:
[----:B------:R-:W-:-:S00]  /*0550*/  BRA `(.L_x_5) ;  /* 0xfffffffc00fc7947 */ /* 0x000fc0000383ffff */
[----:B------:R-:W-:-:S00]  /*0560*/  NOP ;  /* 0x0000000000007918 */ /* 0x000fc00000000000 */
        /* <DEDUP_REMOVED lines=9> */
.L_x_6:


//--------------------- .nv.shared.reserved.0     --------------------------
	.section	.nv.shared.reserved.0,"aw",@nobits
	.weak		__nv_reservedSMEM_offset_0_alias
	.size		__nv_reservedSMEM_offset_0_alias, 0, 64
	.other		__nv_reservedSMEM_offset_0_alias,@"STO_CUDA_RESERVED_SHARED STV_DEFAULT"
__nv_reservedSMEM_offset_0_alias:
	.zero		0
	.zero		64


//--------------------- .nv.constant0._Z16simple_wmma_gemmP6__halfS0_PfS1_iiiff --------------------------
	.section	.nv.constant0._Z16simple_wmma_gemmP6__halfS0_PfS1_iiiff,"a",@progbits
	.sectionflags	@""
	.align	4
.nv.constant0._Z16simple_wmma_gemmP6__halfS0_PfS1_iiiff:
	.zero		948


//--------------------- SYMBOLS --------------------------

	.type		.nv.reservedSmem.offset0,@object
	.size		.nv.reservedSmem.offset0,0x4
